//
// Generated by NVIDIA NVVM Compiler
//
// Compiler Build ID: CL-36424714
// Cuda compilation tools, release 13.0, V13.0.88
// Based on NVVM 20.0.0
//

.version 9.0
.target sm_100
.address_size 64

	// .globl	_Z8find_minPiS_
.extern .func  (.param .b32 func_retval0) vprintf
(
	.param .b64 vprintf_param_0,
	.param .b64 vprintf_param_1
)
;
.global .align 1 .b8 $str[17] = {99, 114, 97, 115, 104, 32, 104, 101, 114, 101, 32, 50, 46, 53, 32, 10};

.visible .entry _Z8find_minPiS_(
	.param .u64 .ptr .align 1 _Z8find_minPiS__param_0,
	.param .u64 .ptr .align 1 _Z8find_minPiS__param_1
)
{
	.reg .pred 	%p<2>;
	.reg .b32 	%r<22>;
	.reg .b64 	%rd<17>;

	ld.param.u64 	%rd5, [_Z8find_minPiS__param_0];
	ld.param.u64 	%rd4, [_Z8find_minPiS__param_1];
	cvta.to.global.u64 	%rd6, %rd5;
	mov.u32 	%r1, %tid.x;
	mul.lo.s32 	%r11, %r1, 4000000;
	mul.wide.u32 	%rd7, %r11, 4;
	add.s64 	%rd8, %rd6, %rd7;
	ld.global.u32 	%r20, [%rd8];
	mul.wide.u32 	%rd9, %r1, 16000000;
	add.s64 	%rd10, %rd9, %rd6;
	add.s64 	%rd16, %rd10, 16;
	mov.b32 	%r19, 0;
	mov.u32 	%r21, %r20;
$L__BB0_1:
	min.s32 	%r12, %r21, %r20;
	ld.global.u32 	%r13, [%rd16+-12];
	min.s32 	%r14, %r12, %r13;
	ld.global.u32 	%r15, [%rd16+-8];
	min.s32 	%r6, %r14, %r15;
	setp.eq.s32 	%p1, %r19, 3999996;
	@%p1 bra 	$L__BB0_3;
	ld.global.u32 	%r16, [%rd16+-4];
	min.s32 	%r21, %r6, %r16;
	ld.global.u32 	%r20, [%rd16];
	add.s32 	%r19, %r19, 4;
	add.s64 	%rd16, %rd16, 16;
	bra.uni 	$L__BB0_1;
$L__BB0_3:
	cvta.to.global.u64 	%rd11, %rd4;
	mul.wide.u32 	%rd12, %r1, 4;
	add.s64 	%rd13, %rd11, %rd12;
	st.global.u32 	[%rd13], %r6;
	mov.u64 	%rd14, $str;
	cvta.global.u64 	%rd15, %rd14;
	{ // callseq 0, 0
	.param .b64 param0;
	st.param.b64 	[param0], %rd15;
	.param .b64 param1;
	st.param.b64 	[param1], 0;
	.param .b32 retval0;
	call.uni (retval0), 
	vprintf, 
	(
	param0, 
	param1
	);
	ld.param.b32 	%r17, [retval0];
	} // callseq 0
	ret;

}


// ===== COMPILED SASS (sm_100) =====

	.target	sm_100

	.elftype	@"ET_EXEC"


//--------------------- .note.nv.tkinfo           --------------------------
	.section	.note.nv.tkinfo,"",@"SHT_NOTE"
	.sectionflags	@"SHF_NOTE_NV_TKINFO"
	.tkinfo
        /*0018*/ 	.word	0x00000002
        /*0030*/ 	.string	""
        /*0030*/ 	.string	"ptxas"
        /*0030*/ 	.string	"Cuda compilation tools, release 13.0, V13.0.88"
        /*0030*/ 	.string	"Build cuda_13.0.r13.0/compiler.36424714_0"
        /*0030*/ 	.string	"-arch sm_100 -m 64 "



//--------------------- .note.nv.cuinfo           --------------------------
	.section	.note.nv.cuinfo,"",@"SHT_NOTE"
	.sectionflags	@"SHF_NOTE_NV_CUINFO"
        /*0018*/ 	.short	0x0002
        /*001a*/ 	.short	0x0064
        /*001c*/ 	.short	0x0082
	.zero		2


//--------------------- .nv.info                  --------------------------
	.section	.nv.info,"",@"SHT_CUDA_INFO"
	.align	4


	//----- nvinfo : EIATTR_REGCOUNT
	.align		4
        /*0000*/ 	.byte	0x04, 0x2f
        /*0002*/ 	.short	(.L_2 - .L_1)
	.align		4
.L_1:
        /*0004*/ 	.word	index@(_Z8find_minPiS_)
        /*0008*/ 	.word	0x0000001d


	//----- nvinfo : EIATTR_FRAME_SIZE
	.align		4
.L_2:
        /*000c*/ 	.byte	0x04, 0x11
        /*000e*/ 	.short	(.L_4 - .L_3)
	.align		4
.L_3:
        /*0010*/ 	.word	index@(_Z8find_minPiS_)
        /*0014*/ 	.word	0x00000000


	//----- nvinfo : EIATTR_MIN_STACK_SIZE
	.align		4
.L_4:
        /*0018*/ 	.byte	0x04, 0x12
        /*001a*/ 	.short	(.L_6 - .L_5)
	.align		4
.L_5:
        /*001c*/ 	.word	index@(_Z8find_minPiS_)
        /*0020*/ 	.word	0x00000000
.L_6:


//--------------------- .nv.compat                --------------------------
	.section	.nv.compat,"",@"SHT_CUDA_COMPAT_INFO"
	.align	4
        /*0000*/ 	.byte	0x02, 0x09, 0x00, 0x00, 0x02, 0x02, 0x01, 0x00, 0x02, 0x05, 0x05, 0x00, 0x03, 0x07, 0x01, 0x01
        /*0010*/ 	.byte	0x02, 0x03, 0x00, 0x00, 0x02, 0x06, 0x01, 0x00, 0x04, 0x0b, 0x08, 0x00, 0x09, 0x00, 0x00, 0x00
        /*0020*/ 	.byte	0x00, 0x00, 0x00, 0x00


//--------------------- .nv.info._Z8find_minPiS_  --------------------------
	.section	.nv.info._Z8find_minPiS_,"",@"SHT_CUDA_INFO"
	.sectionflags	@""
	.align	4


	//----- nvinfo : EIATTR_CUDA_API_VERSION
	.align		4
        /*0000*/ 	.byte	0x04, 0x37
        /*0002*/ 	.short	(.L_8 - .L_7)
.L_7:
        /*0004*/ 	.word	0x00000082


	//----- nvinfo : EIATTR_KPARAM_INFO
	.align		4
.L_8:
        /*0008*/ 	.byte	0x04, 0x17
        /*000a*/ 	.short	(.L_10 - .L_9)
.L_9:
        /*000c*/ 	.word	0x00000000
        /*0010*/ 	.short	0x0001
        /*0012*/ 	.short	0x0008
        /*0014*/ 	.byte	0x00, 0xf5, 0x21, 0x00


	//----- nvinfo : EIATTR_KPARAM_INFO
	.align		4
.L_10:
        /*0018*/ 	.byte	0x04, 0x17
        /*001a*/ 	.short	(.L_12 - .L_11)
.L_11:
        /*001c*/ 	.word	0x00000000
        /*0020*/ 	.short	0x0000
        /*0022*/ 	.short	0x0000
        /*0024*/ 	.byte	0x00, 0xf5, 0x21, 0x00


	//----- nvinfo : EIATTR_SPARSE_MMA_MASK
	.align		4
.L_12:
        /*0028*/ 	.byte	0x03, 0x50
        /*002a*/ 	.short	0x0000


	//----- nvinfo : EIATTR_MAXREG_COUNT
	.align		4
        /*002c*/ 	.byte	0x03, 0x1b
        /*002e*/ 	.short	0x00ff


	//----- nvinfo : EIATTR_EXTERNS
	.align		4
        /*0030*/ 	.byte	0x04, 0x0f
        /*0032*/ 	.short	(.L_14 - .L_13)


	//   ....[0]....
	.align		4
.L_13:
        /*0034*/ 	.word	index@(vprintf)


	//----- nvinfo : EIATTR_MERCURY_ISA_VERSION
	.align		4
.L_14:
        /*0038*/ 	.byte	0x03, 0x5f
        /*003a*/ 	.short	0x0101


	//----- nvinfo : EIATTR_VRC_CTA_INIT_COUNT
	.align		4
        /*003c*/ 	.byte	0x02, 0x4a
	.zero		1
	.zero		1


	//----- nvinfo : EIATTR_SYSCALL_OFFSETS
	.align		4
        /*0040*/ 	.byte	0x04, 0x46
        /*0042*/ 	.short	(.L_16 - .L_15)


	//   ....[0]....
.L_15:
        /*0044*/ 	.word	0x00000c10


	//----- nvinfo : EIATTR_EXIT_INSTR_OFFSETS
	.align		4
.L_16:
        /*0048*/ 	.byte	0x04, 0x1c
        /*004a*/ 	.short	(.L_18 - .L_17)


	//   ....[0]....
.L_17:
        /*004c*/ 	.word	0x00000c20


	//----- nvinfo : EIATTR_CBANK_PARAM_SIZE
	.align		4
.L_18:
        /*0050*/ 	.byte	0x03, 0x19
        /*0052*/ 	.short	0x0010


	//----- nvinfo : EIATTR_PARAM_CBANK
	.align		4
        /*0054*/ 	.byte	0x04, 0x0a
        /*0056*/ 	.short	(.L_20 - .L_19)
	.align		4
.L_19:
        /*0058*/ 	.word	index@(.nv.constant0._Z8find_minPiS_)
        /*005c*/ 	.short	0x0380
        /*005e*/ 	.short	0x0010


	//----- nvinfo : EIATTR_SW_WAR
	.align		4
.L_20:
        /*0060*/ 	.byte	0x04, 0x36
        /*0062*/ 	.short	(.L_22 - .L_21)
.L_21:
        /*0064*/ 	.word	0x00000008
.L_22:


//--------------------- .nv.callgraph             --------------------------
	.section	.nv.callgraph,"",@"SHT_CUDA_CALLGRAPH"
	.align	4
	.sectionentsize	8
	.align		4
        /*0000*/ 	.word	0x00000000
	.align		4
        /*0004*/ 	.word	0xffffffff
	.align		4
        /*0008*/ 	.word	index@(_Z8find_minPiS_)
	.align		4
        /*000c*/ 	.word	index@(vprintf)
	.align		4
        /*0010*/ 	.word	0x00000000
	.align		4
        /*0014*/ 	.word	0xfffffffe
	.align		4
        /*0018*/ 	.word	0x00000000
	.align		4
        /*001c*/ 	.word	0xfffffffd
	.align		4
        /*0020*/ 	.word	0x00000000
	.align		4
        /*0024*/ 	.word	0xfffffffc


//--------------------- .nv.constant4             --------------------------
	.section	.nv.constant4,"a",@progbits
	.align	8
	.align		8
.nv.constant4:
        /*0000*/ 	.dword	vprintf
	.align		8
        /*0008*/ 	.dword	$str


//--------------------- .text._Z8find_minPiS_     --------------------------
	.section	.text._Z8find_minPiS_,"ax",@progbits
	.align	128
        .global         _Z8find_minPiS_
        .type           _Z8find_minPiS_,@function
        .size           _Z8find_minPiS_,(.L_x_3 - _Z8find_minPiS_)
        .other          _Z8find_minPiS_,@"STO_CUDA_ENTRY STV_DEFAULT"
_Z8find_minPiS_:
.text._Z8find_minPiS_:
[----:B------:R-:W0:Y:S01]  /*0000*/  LDC R1, c[0x0][0x37c] ;  /* 0x0000df00ff017b82 */ /* 0x000e220000000800 */
[----:B------:R-:W1:Y:S07]  /*0010*/  S2R R4, SR_TID.X ;  /* 0x0000000000047919 */ /* 0x000e6e0000002100 */
[----:B------:R-:W2:Y:S01]  /*0020*/  LDC.64 R2, c[0x0][0x380] ;  /* 0x0000e000ff027b82 */ /* 0x000ea20000000a00 */
[----:B------:R-:W3:Y:S01]  /*0030*/  LDCU.64 UR6, c[0x0][0x358] ;  /* 0x00006b00ff0677ac */ /* 0x000ee20008000a00 */
[----:B-1----:R-:W-:-:S02]  /*0040*/  IMAD R5, R4, 0x3d0900, RZ ;  /* 0x003d090004057824 */ /* 0x002fc400078e02ff */
[----:B--2---:R-:W-:-:S04]  /*0050*/  IMAD.WIDE.U32 R6, R4, 0xf42400, R2 ;  /* 0x00f4240004067825 */ /* 0x004fc800078e0002 */
[----:B------:R-:W-:Y:S01]  /*0060*/  IMAD.WIDE.U32 R2, R5, 0x4, R2 ;  /* 0x0000000405027825 */ /* 0x000fe200078e0002 */
[----:B---3--:R-:W2:Y:S04]  /*0070*/  LDG.E R0, desc[UR6][R6.64+0x8] ;  /* 0x0000080606007981 */ /* 0x008ea8000c1e1900 */
[----:B------:R-:W2:Y:S04]  /*0080*/  LDG.E R5, desc[UR6][R6.64+0x4] ;  /* 0x0000040606057981 */ /* 0x000ea8000c1e1900 */
[----:B------:R-:W2:Y:S01]  /*0090*/  LDG.E R2, desc[UR6][R2.64] ;  /* 0x0000000602027981 */ /* 0x000ea2000c1e1900 */
[----:B------:R-:W-:Y:S01]  /*00a0*/  IADD3 R10, P0, PT, R6, 0x10, RZ ;  /* 0x00000010060a7810 */ /* 0x000fe20007f1e0ff */
[----:B------:R-:W-:-:S04]  /*00b0*/  UMOV UR4, URZ ;  /* 0x000000ff00047c82 */ /* 0x000fc80008000000 */
[----:B------:R-:W-:Y:S01]  /*00c0*/  IMAD.X R11, RZ, RZ, R7, P0 ;  /* 0x000000ffff0b7224 */ /* 0x000fe200000e0607 */
[----:B0-2---:R-:W-:-:S07]  /*00d0*/  VIMNMX3 R0, R2, R5, R0, PT ;  /* 0x000000050200720f */ /* 0x005fce0003800100 */
.L_x_0:
[----:B------:R-:W-:Y:S02]  /*00e0*/  IMAD.MOV.U32 R2, RZ, RZ, R10 ;  /* 0x000000ffff027224 */ /* 0x000fe400078e000a */
[----:B------:R-:W-:-:S05]  /*00f0*/  IMAD.MOV.U32 R3, RZ, RZ, R11 ;  /* 0x000000ffff037224 */ /* 0x000fca00078e000b */
[----:B------:R-:W2:Y:S04]  /*0100*/  LDG.E R21, desc[UR6][R2.64+-0x4] ;  /* 0xfffffc0602157981 */ /* 0x000ea8000c1e1900 */
[----:B------:R-:W2:Y:S04]  /*0110*/  LDG.E R22, desc[UR6][R2.64] ;  /* 0x0000000602167981 */ /* 0x000ea8000c1e1900 */
[----:B------:R-:W3:Y:S04]  /*0120*/  LDG.E R24, desc[UR6][R2.64+0x4] ;  /* 0x0000040602187981 */ /* 0x000ee8000c1e1900 */
[----:B------:R-:W3:Y:S04]  /*0130*/  LDG.E R25, desc[UR6][R2.64+0x8] ;  /* 0x0000080602197981 */ /* 0x000ee8000c1e1900 */
[----:B------:R-:W4:Y:S04]  /*0140*/  LDG.E R20, desc[UR6][R2.64+0xc] ;  /* 0x00000c0602147981 */ /* 0x000f28000c1e1900 */
[----:B------:R-:W4:Y:S04]  /*0150*/  LDG.E R17, desc[UR6][R2.64+0x10] ;  /* 0x0000100602117981 */ /* 0x000f28000c1e1900 */
[----:B------:R-:W5:Y:S04]  /*0160*/  LDG.E R15, desc[UR6][R2.64+0x14] ;  /* 0x00001406020f7981 */ /* 0x000f68000c1e1900 */
        /* <DEDUP_REMOVED lines=13> */
[----:B------:R-:W5:Y:S01]  /*0240*/  LDG.E R23, desc[UR6][R2.64+0x50] ;  /* 0x0000500602177981 */ /* 0x000f62000c1e1900 */
[----:B--2---:R-:W-:-:S03]  /*0250*/  VIMNMX3 R21, R0, R21, R22, PT ;  /* 0x000000150015720f */ /* 0x004fc60003800116 */
[----:B------:R-:W2:Y:S04]  /*0260*/  LDG.E R22, desc[UR6][R2.64+0x4c] ;  /* 0x00004c0602167981 */ /* 0x000ea8000c1e1900 */
[----:B------:R-:W2:Y:S01]  /*0270*/  LDG.E R0, desc[UR6][R2.64+0x74] ;  /* 0x0000740602007981 */ /* 0x000ea2000c1e1900 */
[----:B---3--:R-:W-:-:S03]  /*0280*/  VIMNMX3 R21, R21, R24, R25, PT ;  /* 0x000000181515720f */ /* 0x008fc60003800119 */
[----:B------:R-:W3:Y:S04]  /*0290*/  LDG.E R24, desc[UR6][R2.64+0x54] ;  /* 0x0000540602187981 */ /* 0x000ee8000c1e1900 */
[----:B------:R-:W3:Y:S01]  /*02a0*/  LDG.E R25, desc[UR6][R2.64+0x58] ;  /* 0x0000580602197981 */ /* 0x000ee2000c1e1900 */
[----:B----4-:R-:W-:-:S03]  /*02b0*/  VIMNMX3 R17, R21, R20, R17, PT ;  /* 0x000000141511720f */ /* 0x010fc60003800111 */
[----:B------:R-:W4:Y:S04]  /*02c0*/  LDG.E R20, desc[UR6][R2.64+0x5c] ;  /* 0x00005c0602147981 */ /* 0x000f28000c1e1900 */
[----:B------:R-:W4:Y:S01]  /*02d0*/  LDG.E R21, desc[UR6][R2.64+0x60] ;  /* 0x0000600602157981 */ /* 0x000f22000c1e1900 */
[----:B-----5:R-:W-:-:S03]  /*02e0*/  VIMNMX3 R15, R17, R15, R16, PT ;  /* 0x0000000f110f720f */ /* 0x020fc60003800110 */
[----:B------:R-:W5:Y:S04]  /*02f0*/  LDG.E R16, desc[UR6][R2.64+0x64] ;  /* 0x0000640602107981 */ /* 0x000f68000c1e1900 */
[----:B------:R-:W5:Y:S01]  /*0300*/  LDG.E R17, desc[UR6][R2.64+0x68] ;  /* 0x0000680602117981 */ /* 0x000f62000c1e1900 */
[----:B------:R-:W-:-:S03]  /*0310*/  VIMNMX3 R13, R15, R13, R14, PT ;  /* 0x0000000d0f0d720f */ /* 0x000fc6000380010e */
        /* <DEDUP_REMOVED lines=13> */
[----:B------:R-:W5:Y:S04]  /*03f0*/  LDG.E R8, desc[UR6][R2.64+0x94] ;  /* 0x0000940602087981 */ /* 0x000f68000c1e1900 */
[----:B------:R-:W5:Y:S01]  /*0400*/  LDG.E R9, desc[UR6][R2.64+0x98] ;  /* 0x0000980602097981 */ /* 0x000f62000c1e1900 */
[----:B------:R-:W-:-:S03]  /*0410*/  VIMNMX3 R26, R26, R18, R19, PT ;  /* 0x000000121a1a720f */ /* 0x000fc60003800113 */
[----:B------:R-:W5:Y:S04]  /*0420*/  LDG.E R18, desc[UR6][R2.64+0x9c] ;  /* 0x00009c0602127981 */ /* 0x000f68000c1e1900 */
[----:B------:R-:W5:Y:S01]  /*0430*/  LDG.E R19, desc[UR6][R2.64+0xa0] ;  /* 0x0000a00602137981 */ /* 0x000f62000c1e1900 */
[----:B--2---:R-:W-:-:S03]  /*0440*/  VIMNMX3 R22, R26, R22, R23, PT ;  /* 0x000000161a16720f */ /* 0x004fc60003800117 */
[----:B------:R-:W2:Y:S01]  /*0450*/  LDG.E R23, desc[UR6][R2.64+0xa8] ;  /* 0x0000a80602177981 */ /* 0x000ea2000c1e1900 */
[----:B---3--:R-:W-:-:S03]  /*0460*/  VIMNMX3 R24, R22, R24, R25, PT ;  /* 0x000000181618720f */ /* 0x008fc60003800119 */
[----:B------:R-:W2:Y:S04]  /*0470*/  LDG.E R22, desc[UR6][R2.64+0xa4] ;  /* 0x0000a40602167981 */ /* 0x000ea8000c1e1900 */
[----:B------:R-:W3:Y:S01]  /*0480*/  LDG.E R25, desc[UR6][R2.64+0xb0] ;  /* 0x0000b00602197981 */ /* 0x000ee2000c1e1900 */
[----:B----4-:R-:W-:-:S03]  /*0490*/  VIMNMX3 R20, R24, R20, R21, PT ;  /* 0x000000141814720f */ /* 0x010fc60003800115 */
[----:B------:R-:W3:Y:S04]  /*04a0*/  LDG.E R24, desc[UR6][R2.64+0xac] ;  /* 0x0000ac0602187981 */ /* 0x000ee8000c1e1900 */
[----:B------:R-:W4:Y:S01]  /*04b0*/  LDG.E R21, desc[UR6][R2.64+0xb8] ;  /* 0x0000b80602157981 */ /* 0x000f22000c1e1900 */
[----:B-----5:R-:W-:-:S03]  /*04c0*/  VIMNMX3 R16, R20, R16, R17, PT ;  /* 0x000000101410720f */ /* 0x020fc60003800111 */
[----:B------:R-:W4:Y:S04]  /*04d0*/  LDG.E R20, desc[UR6][R2.64+0xb4] ;  /* 0x0000b40602147981 */ /* 0x000f28000c1e1900 */
[----:B------:R-:W5:Y:S01]  /*04e0*/  LDG.E R17, desc[UR6][R2.64+0xc0] ;  /* 0x0000c00602117981 */ /* 0x000f62000c1e1900 */
[----:B------:R-:W-:-:S03]  /*04f0*/  VIMNMX3 R14, R16, R14, R15, PT ;  /* 0x0000000e100e720f */ /* 0x000fc6000380010f */
[----:B------:R-:W5:Y:S01]  /*0500*/  LDG.E R16, desc[UR6][R2.64+0xbc] ;  /* 0x0000bc0602107981 */ /* 0x000f62000c1e1900 */
[----:B------:R-:W-:-:S03]  /*0510*/  VIMNMX3 R14, R14, R0, R5, PT ;  /* 0x000000000e0e720f */ /* 0x000fc60003800105 */
[----:B------:R-:W5:Y:S04]  /*0520*/  LDG.E R0, desc[UR6][R2.64+0xc4] ;  /* 0x0000c40602007981 */ /* 0x000f68000c1e1900 */
[----:B------:R-:W5:Y:S04]  /*0530*/  LDG.E R5, desc[UR6][R2.64+0xc8] ;  /* 0x0000c80602057981 */ /* 0x000f68000c1e1900 */
[----:B------:R-:W5:Y:S01]  /*0540*/  LDG.E R15, desc[UR6][R2.64+0xd4] ;  /* 0x0000d406020f7981 */ /* 0x000f62000c1e1900 */
[----:B------:R-:W-:-:S03]  /*0550*/  VIMNMX3 R14, R14, R6, R7, PT ;  /* 0x000000060e0e720f */ /* 0x000fc60003800107 */
        /* <DEDUP_REMOVED lines=27> */
[----:B------:R-:W3:Y:S04]  /*0710*/  LDG.E R5, desc[UR6][R2.64+0x114] ;  /* 0x0001140602057981 */ /* 0x000ee8000c1e1900 */
[----:B------:R-:W3:Y:S01]  /*0720*/  LDG.E R0, desc[UR6][R2.64+0x118] ;  /* 0x0001180602007981 */ /* 0x000ee2000c1e1900 */
[----:B------:R-:W-:-:S03]  /*0730*/  VIMNMX3 R24, R24, R7, R6, PT ;  /* 0x000000071818720f */ /* 0x000fc60003800106 */
[----:B------:R-:W3:Y:S01]  /*0740*/  LDG.E R7, desc[UR6][R2.64+0x11c] ;  /* 0x00011c0602077981 */ /* 0x000ee2000c1e1900 */
[----:B------:R-:W-:-:S03]  /*0750*/  VIMNMX3 R24, R24, R15, R14, PT ;  /* 0x0000000f1818720f */ /* 0x000fc6000380010e */
[----:B------:R-:W3:Y:S04]  /*0760*/  LDG.E R6, desc[UR6][R2.64+0x120] ;  /* 0x0001200602067981 */ /* 0x000ee8000c1e1900 */
[----:B------:R-:W3:Y:S01]  /*0770*/  LDG.E R15, desc[UR6][R2.64+0x124] ;  /* 0x00012406020f7981 */ /* 0x000ee2000c1e1900 */
[----:B------:R-:W-:-:S03]  /*0780*/  VIMNMX3 R24, R24, R13, R12, PT ;  /* 0x0000000d1818720f */ /* 0x000fc6000380010c */
[----:B------:R-:W3:Y:S04]  /*0790*/  LDG.E R14, desc[UR6][R2.64+0x128] ;  /* 0x00012806020e7981 */ /* 0x000ee8000c1e1900 */
[----:B------:R-:W3:Y:S01]  /*07a0*/  LDG.E R13, desc[UR6][R2.64+0x12c] ;  /* 0x00012c06020d7981 */ /* 0x000ee2000c1e1900 */
[----:B------:R-:W-:-:S03]  /*07b0*/  VIMNMX3 R24, R24, R11, R10, PT ;  /* 0x0000000b1818720f */ /* 0x000fc6000380010a */
[----:B------:R-:W3:Y:S04]  /*07c0*/  LDG.E R12, desc[UR6][R2.64+0x130] ;  /* 0x00013006020c7981 */ /* 0x000ee8000c1e1900 */
        /* <DEDUP_REMOVED lines=8> */
[----:B------:R-:W3:Y:S01]  /*0850*/  LDG.E R18, desc[UR6][R2.64+0x150] ;  /* 0x0001500602127981 */ /* 0x000ee2000c1e1900 */
[----:B--2---:R-:W-:-:S03]  /*0860*/  VIMNMX3 R22, R26, R23, R22, PT ;  /* 0x000000171a16720f */ /* 0x004fc60003800116 */
[----:B------:R-:W2:Y:S01]  /*0870*/  LDG.E R23, desc[UR6][R2.64+0x190] ;  /* 0x0001900602177981 */ /* 0x000ea2000c1e1900 */
[----:B----4-:R-:W-:-:S03]  /*0880*/  VIMNMX3 R22, R22, R21, R20, PT ;  /* 0x000000151616720f */ /* 0x010fc60003800114 */
[----:B------:R-:W4:Y:S04]  /*0890*/  LDG.E R20, desc[UR6][R2.64+0x154] ;  /* 0x0001540602147981 */ /* 0x000f28000c1e1900 */
[----:B------:R-:W4:Y:S01]  /*08a0*/  LDG.E R21, desc[UR6][R2.64+0x158] ;  /* 0x0001580602157981 */ /* 0x000f22000c1e1900 */
[----:B-----5:R-:W-:-:S03]  /*08b0*/  VIMNMX3 R22, R22, R16, R17, PT ;  /* 0x000000101616720f */ /* 0x020fc60003800111 */
[----:B------:R-:W5:Y:S04]  /*08c0*/  LDG.E R17, desc[UR6][R2.64+0x15c] ;  /* 0x00015c0602117981 */ /* 0x000f68000c1e1900 */
[----:B------:R-:W5:Y:S01]  /*08d0*/  LDG.E R16, desc[UR6][R2.64+0x160] ;  /* 0x0001600602107981 */ /* 0x000f62000c1e1900 */
[----:B---3--:R-:W-:-:S03]  /*08e0*/  VIMNMX3 R22, R22, R5, R0, PT ;  /* 0x000000051616720f */ /* 0x008fc60003800100 */
[----:B------:R-:W3:Y:S04]  /*08f0*/  LDG.E R5, desc[UR6][R2.64+0x164] ;  /* 0x0001640602057981 */ /* 0x000ee8000c1e1900 */
[----:B------:R-:W3:Y:S01]  /*0900*/  LDG.E R0, desc[UR6][R2.64+0x168] ;  /* 0x0001680602007981 */ /* 0x000ee2000c1e1900 */
[----:B------:R-:W-:-:S03]  /*0910*/  VIMNMX3 R22, R22, R7, R6, PT ;  /* 0x000000071616720f */ /* 0x000fc60003800106 */
[----:B------:R-:W2:Y:S04]  /*0920*/  LDG.E R7, desc[UR6][R2.64+0x16c] ;  /* 0x00016c0602077981 */ /* 0x000ea8000c1e1900 */
[----:B------:R-:W2:Y:S01]  /*0930*/  LDG.E R6, desc[UR6][R2.64+0x170] ;  /* 0x0001700602067981 */ /* 0x000ea2000c1e1900 */
[----:B------:R-:W-:-:S03]  /*0940*/  VIMNMX3 R22, R22, R15, R14, PT ;  /* 0x0000000f1616720f */ /* 0x000fc6000380010e */
[----:B------:R-:W2:Y:S04]  /*0950*/  LDG.E R15, desc[UR6][R2.64+0x174] ;  /* 0x00017406020f7981 */ /* 0x000ea8000c1e1900 */
[----:B------:R-:W2:Y:S01]  /*0960*/  LDG.E R14, desc[UR6][R2.64+0x178] ;  /* 0x00017806020e7981 */ /* 0x000ea2000c1e1900 */
[----:B------:R-:W-:-:S03]  /*0970*/  VIMNMX3 R22, R22, R13, R12, PT ;  /* 0x0000000d1616720f */ /* 0x000fc6000380010c */
[----:B------:R-:W2:Y:S04]  /*0980*/  LDG.E R13, desc[UR6][R2.64+0x17c] ;  /* 0x00017c06020d7981 */ /* 0x000ea8000c1e1900 */
[----:B------:R-:W2:Y:S01]  /*0990*/  LDG.E R12, desc[UR6][R2.64+0x180] ;  /* 0x00018006020c7981 */ /* 0x000ea2000c1e1900 */
[----:B------:R-:W-:-:S03]  /*09a0*/  VIMNMX3 R22, R22, R11, R10, PT ;  /* 0x0000000b1616720f */ /* 0x000fc6000380010a */
[----:B------:R-:W2:Y:S01]  /*09b0*/  LDG.E R11, desc[UR6][R2.64+0x184] ;  /* 0x00018406020b7981 */ /* 0x000ea2000c1e1900 */
[----:B------:R-:W-:-:S03]  /*09c0*/  VIMNMX3 R24, R22, R25, R24, PT ;  /* 0x000000191618720f */ /* 0x000fc60003800118 */
[----:B------:R-:W2:Y:S04]  /*09d0*/  LDG.E R10, desc[UR6][R2.64+0x188] ;  /* 0x00018806020a7981 */ /* 0x000ea8000c1e1900 */
[----:B------:R-:W2:Y:S01]  /*09e0*/  LDG.E R22, desc[UR6][R2.64+0x18c] ;  /* 0x00018c0602167981 */ /* 0x000ea2000c1e1900 */
[----:B------:R-:W-:-:S03]  /*09f0*/  VIMNMX3 R26, R24, R9, R8, PT ;  /* 0x00000009181a720f */ /* 0x000fc60003800108 */
[----:B------:R-:W2:Y:S04]  /*0a00*/  LDG.E R25, desc[UR6][R2.64+0x194] ;  /* 0x0001940602197981 */ /* 0x000ea8000c1e1900 */
[----:B------:R-:W2:Y:S04]  /*0a10*/  LDG.E R24, desc[UR6][R2.64+0x198] ;  /* 0x0001980602187981 */ /* 0x000ea8000c1e1900 */
[----:B------:R-:W2:Y:S01]  /*0a20*/  LDG.E R9, desc[UR6][R2.64+0x19c] ;  /* 0x00019c0602097981 */ /* 0x000ea2000c1e1900 */
[----:B------:R-:W-:-:S03]  /*0a30*/  VIMNMX3 R26, R26, R19, R18, PT ;  /* 0x000000131a1a720f */ /* 0x000fc60003800112 */
[----:B------:R-:W2:Y:S04]  /*0a40*/  LDG.E R8, desc[UR6][R2.64+0x1a0] ;  /* 0x0001a00602087981 */ /* 0x000ea8000c1e1900 */
[----:B------:R-:W2:Y:S04]  /*0a50*/  LDG.E R18, desc[UR6][R2.64+0x1a8] ;  /* 0x0001a80602127981 */ /* 0x000ea8000c1e1900 */
[----:B------:R-:W2:Y:S01]  /*0a60*/  LDG.E R19, desc[UR6][R2.64+0x1a4] ;  /* 0x0001a40602137981 */ /* 0x000ea2000c1e1900 */
[----:B------:R-:W-:-:S04]  /*0a70*/  UIADD3 UR4, UPT, UPT, UR4, 0x6c, URZ ;  /* 0x0000006c04047890 */ /* 0x000fc8000fffe0ff */
[----:B------:R-:W-:Y:S01]  /*0a80*/  UISETP.NE.AND UP0, UPT, UR4, 0x3d08fc, UPT ;  /* 0x003d08fc0400788c */ /* 0x000fe2000bf05270 */
[----:B----4-:R-:W-:-:S04]  /*0a90*/  VIMNMX3 R20, R26, R20, R21, PT ;  /* 0x000000141a14720f */ /* 0x010fc80003800115 */
[----:B-----5:R-:W-:-:S04]  /*0aa0*/  VIMNMX3 R16, R20, R17, R16, PT ;  /* 0x000000111410720f */ /* 0x020fc80003800110 */
[----:B---3--:R-:W-:-:S04]  /*0ab0*/  VIMNMX3 R0, R16, R5, R0, PT ;  /* 0x000000051000720f */ /* 0x008fc80003800100 */
[----:B--2---:R-:W-:-:S04]  /*0ac0*/  VIMNMX3 R0, R0, R7, R6, PT ;  /* 0x000000070000720f */ /* 0x004fc80003800106 */
[----:B------:R-:W-:-:S04]  /*0ad0*/  VIMNMX3 R0, R0, R15, R14, PT ;  /* 0x0000000f0000720f */ /* 0x000fc8000380010e */
[----:B------:R-:W-:-:S04]  /*0ae0*/  VIMNMX3 R0, R0, R13, R12, PT ;  /* 0x0000000d0000720f */ /* 0x000fc8000380010c */
[----:B------:R-:W-:-:S04]  /*0af0*/  VIMNMX3 R0, R0, R11, R10, PT ;  /* 0x0000000b0000720f */ /* 0x000fc8000380010a */
[----:B------:R-:W-:Y:S02]  /*0b00*/  VIMNMX3 R0, R0, R22, R23, PT ;  /* 0x000000160000720f */ /* 0x000fe40003800117 */
[----:B------:R-:W-:Y:S02]  /*0b10*/  IADD3 R10, P0, PT, R2, 0x1b0, RZ ;  /* 0x000001b0020a7810 */ /* 0x000fe40007f1e0ff */
[----:B------:R-:W-:-:S03]  /*0b20*/  VIMNMX3 R0, R0, R25, R24, PT ;  /* 0x000000190000720f */ /* 0x000fc60003800118 */
[----:B------:R-:W-:Y:S01]  /*0b30*/  IMAD.X R11, RZ, RZ, R3, P0 ;  /* 0x000000ffff0b7224 */ /* 0x000fe200000e0603 */
[----:B------:R-:W-:-:S04]  /*0b40*/  VIMNMX3 R8, R0, R9, R8, PT ;  /* 0x000000090008720f */ /* 0x000fc80003800108 */
[----:B------:R-:W-:Y:S01]  /*0b50*/  VIMNMX3 R0, R8, R19, R18, PT ;  /* 0x000000130800720f */ /* 0x000fe20003800112 */
[----:B------:R-:W-:Y:S06]  /*0b60*/  BRA.U UP0, `(.L_x_0) ;  /* 0xfffffff5005c7547 */ /* 0x000fec000b83ffff */
[----:B------:R-:W0:Y:S01]  /*0b70*/  LDC.64 R2, c[0x0][0x388] ;  /* 0x0000e200ff027b82 */ /* 0x000e220000000a00 */
[----:B------:R-:W-:Y:S01]  /*0b80*/  MOV R8, 0x0 ;  /* 0x0000000000087802 */ /* 0x000fe20000000f00 */
[----:B------:R-:W1:Y:S01]  /*0b90*/  LDCU.64 UR4, c[0x4][0x8] ;  /* 0x01000100ff0477ac */ /* 0x000e620008000a00 */
[----:B------:R-:W-:-:S05]  /*0ba0*/  CS2R R6, SRZ ;  /* 0x0000000000067805 */ /* 0x000fca000001ff00 */
[----:B------:R-:W2:Y:S01]  /*0bb0*/  LDC.64 R8, c[0x4][R8] ;  /* 0x0100000008087b82 */ /* 0x000ea20000000a00 */
[----:B-1----:R-:W-:Y:S02]  /*0bc0*/  IMAD.U32 R5, RZ, RZ, UR5 ;  /* 0x00000005ff057e24 */ /* 0x002fe4000f8e00ff */
[----:B0-----:R-:W-:-:S04]  /*0bd0*/  IMAD.WIDE.U32 R2, R4, 0x4, R2 ;  /* 0x0000000404027825 */ /* 0x001fc800078e0002 */
[----:B------:R-:W-:Y:S01]  /*0be0*/  IMAD.U32 R4, RZ, RZ, UR4 ;  /* 0x00000004ff047e24 */ /* 0x000fe2000f8e00ff */
[----:B------:R0:W-:Y:S06]  /*0bf0*/  STG.E desc[UR6][R2.64], R0 ;  /* 0x0000000002007986 */ /* 0x0001ec000c101906 */
[----:B------:R-:W-:-:S07]  /*0c00*/  LEPC R20, `(.L_x_1) ;  /* 0x000000001014794e */ /* 0x000fce0000000000 */
[----:B0-2---:R-:W-:Y:S05]  /*0c10*/  CALL.ABS.NOINC R8 ;  /* 0x0000000008007343 */ /* 0x005fea0003c00000 */
.L_x_1:
[----:B------:R-:W-:Y:S05]  /*0c20*/  EXIT ;  /* 0x000000000000794d */ /* 0x000fea0003800000 */
.L_x_2:
[----:B------:R-:W-:-:S00]  /*0c30*/  BRA `(.L_x_2) ;  /* 0xfffffffc00fc7947 */ /* 0x000fc0000383ffff */
[----:B------:R-:W-:-:S00]  /*0c40*/  NOP ;  /* 0x0000000000007918 */ /* 0x000fc00000000000 */
        /* <DEDUP_REMOVED lines=11> */
.L_x_3:


//--------------------- .nv.global.init           --------------------------
	.section	.nv.global.init,"aw",@progbits
.nv.global.init:
	.type		$str,@object
	.size		$str,(.L_0 - $str)
$str:
        /*0000*/ 	.byte	0x63, 0x72, 0x61, 0x73, 0x68, 0x20, 0x68, 0x65, 0x72, 0x65, 0x20, 0x32, 0x2e, 0x35, 0x20, 0x0a
        /*0010*/ 	.byte	0x00
.L_0:


//--------------------- .nv.shared.reserved.0     --------------------------
	.section	.nv.shared.reserved.0,"aw",@nobits
	.weak		__nv_reservedSMEM_offset_0_alias
	.size		__nv_reservedSMEM_offset_0_alias, 0, 64
	.other		__nv_reservedSMEM_offset_0_alias,@"STO_CUDA_RESERVED_SHARED STV_DEFAULT"
__nv_reservedSMEM_offset_0_alias:
	.zero		0
	.zero		64


//--------------------- .nv.constant0._Z8find_minPiS_ --------------------------
	.section	.nv.constant0._Z8find_minPiS_,"a",@progbits
	.sectionflags	@""
	.align	4
.nv.constant0._Z8find_minPiS_:
	.zero		912


//--------------------- SYMBOLS --------------------------

	.type		.nv.reservedSmem.offset0,@object
	.size		.nv.reservedSmem.offset0,0x4
	.type		vprintf,@function
